//
// Generated by NVIDIA NVVM Compiler
//
// Compiler Build ID: CL-36424714
// Cuda compilation tools, release 13.0, V13.0.88
// Based on NVVM 20.0.0
//

.version 9.0
.target sm_100
.address_size 64

	// .globl	_Z9doubleIntii

.visible .entry _Z9doubleIntii(
	.param .u32 _Z9doubleIntii_param_0,
	.param .u32 _Z9doubleIntii_param_1
)
{


	ret;

}
	// .globl	_Z12vectorMaths1PfS_S_ii
.visible .entry _Z12vectorMaths1PfS_S_ii(
	.param .u64 .ptr .align 1 _Z12vectorMaths1PfS_S_ii_param_0,
	.param .u64 .ptr .align 1 _Z12vectorMaths1PfS_S_ii_param_1,
	.param .u64 .ptr .align 1 _Z12vectorMaths1PfS_S_ii_param_2,
	.param .u32 _Z12vectorMaths1PfS_S_ii_param_3,
	.param .u32 _Z12vectorMaths1PfS_S_ii_param_4
)
{
	.reg .pred 	%p<7>;
	.reg .b32 	%r<30>;
	.reg .b32 	%f<16>;
	.reg .b64 	%rd<25>;

	ld.param.u64 	%rd4, [_Z12vectorMaths1PfS_S_ii_param_0];
	ld.param.u64 	%rd5, [_Z12vectorMaths1PfS_S_ii_param_1];
	ld.param.u64 	%rd6, [_Z12vectorMaths1PfS_S_ii_param_2];
	ld.param.u32 	%r11, [_Z12vectorMaths1PfS_S_ii_param_3];
	ld.param.u32 	%r12, [_Z12vectorMaths1PfS_S_ii_param_4];
	cvta.to.global.u64 	%rd1, %rd6;
	cvta.to.global.u64 	%rd2, %rd5;
	cvta.to.global.u64 	%rd3, %rd4;
	mov.u32 	%r13, %ctaid.x;
	mov.u32 	%r14, %ntid.x;
	mov.u32 	%r15, %tid.x;
	mad.lo.s32 	%r28, %r13, %r14, %r15;
	setp.ge.s32 	%p1, %r28, %r11;
	@%p1 bra 	$L__BB1_7;
	add.s32 	%r16, %r28, %r12;
	max.s32 	%r17, %r11, %r16;
	setp.lt.s32 	%p2, %r16, %r11;
	selp.u32 	%r18, 1, 0, %p2;
	add.s32 	%r19, %r16, %r18;
	sub.s32 	%r20, %r17, %r19;
	div.u32 	%r21, %r20, %r12;
	add.s32 	%r2, %r21, %r18;
	and.b32  	%r22, %r2, 3;
	setp.eq.s32 	%p3, %r22, 3;
	@%p3 bra 	$L__BB1_4;
	add.s32 	%r23, %r2, 1;
	and.b32  	%r24, %r23, 3;
	neg.s32 	%r26, %r24;
$L__BB1_3:
	.pragma "nounroll";
	mul.wide.s32 	%rd7, %r28, 4;
	add.s64 	%rd8, %rd1, %rd7;
	add.s64 	%rd9, %rd2, %rd7;
	add.s64 	%rd10, %rd3, %rd7;
	ld.global.f32 	%f1, [%rd10];
	ld.global.f32 	%f2, [%rd9];
	add.f32 	%f3, %f1, %f2;
	st.global.f32 	[%rd8], %f3;
	add.s32 	%r28, %r28, %r12;
	add.s32 	%r26, %r26, 1;
	setp.ne.s32 	%p4, %r26, 0;
	@%p4 bra 	$L__BB1_3;
$L__BB1_4:
	setp.lt.u32 	%p5, %r2, 3;
	@%p5 bra 	$L__BB1_7;
	mul.wide.s32 	%rd15, %r12, 4;
	shl.b32 	%r25, %r12, 2;
$L__BB1_6:
	mul.wide.s32 	%rd11, %r28, 4;
	add.s64 	%rd12, %rd3, %rd11;
	ld.global.f32 	%f4, [%rd12];
	add.s64 	%rd13, %rd2, %rd11;
	ld.global.f32 	%f5, [%rd13];
	add.f32 	%f6, %f4, %f5;
	add.s64 	%rd14, %rd1, %rd11;
	st.global.f32 	[%rd14], %f6;
	add.s64 	%rd16, %rd12, %rd15;
	ld.global.f32 	%f7, [%rd16];
	add.s64 	%rd17, %rd13, %rd15;
	ld.global.f32 	%f8, [%rd17];
	add.f32 	%f9, %f7, %f8;
	add.s64 	%rd18, %rd14, %rd15;
	st.global.f32 	[%rd18], %f9;
	add.s64 	%rd19, %rd16, %rd15;
	ld.global.f32 	%f10, [%rd19];
	add.s64 	%rd20, %rd17, %rd15;
	ld.global.f32 	%f11, [%rd20];
	add.f32 	%f12, %f10, %f11;
	add.s64 	%rd21, %rd18, %rd15;
	st.global.f32 	[%rd21], %f12;
	add.s64 	%rd22, %rd19, %rd15;
	ld.global.f32 	%f13, [%rd22];
	add.s64 	%rd23, %rd20, %rd15;
	ld.global.f32 	%f14, [%rd23];
	add.f32 	%f15, %f13, %f14;
	add.s64 	%rd24, %rd21, %rd15;
	st.global.f32 	[%rd24], %f15;
	add.s32 	%r28, %r25, %r28;
	setp.lt.s32 	%p6, %r28, %r11;
	@%p6 bra 	$L__BB1_6;
$L__BB1_7:
	ret;

}
	// .globl	_Z12vectorMaths2PfS_S_ii
.visible .entry _Z12vectorMaths2PfS_S_ii(
	.param .u64 .ptr .align 1 _Z12vectorMaths2PfS_S_ii_param_0,
	.param .u64 .ptr .align 1 _Z12vectorMaths2PfS_S_ii_param_1,
	.param .u64 .ptr .align 1 _Z12vectorMaths2PfS_S_ii_param_2,
	.param .u32 _Z12vectorMaths2PfS_S_ii_param_3,
	.param .u32 _Z12vectorMaths2PfS_S_ii_param_4
)
{
	.reg .pred 	%p<7>;
	.reg .b32 	%r<30>;
	.reg .b32 	%f<66>;
	.reg .b64 	%rd<25>;
	.reg .b64 	%fd<101>;

	ld.param.u64 	%rd4, [_Z12vectorMaths2PfS_S_ii_param_0];
	ld.param.u64 	%rd5, [_Z12vectorMaths2PfS_S_ii_param_1];
	ld.param.u64 	%rd6, [_Z12vectorMaths2PfS_S_ii_param_2];
	ld.param.u32 	%r11, [_Z12vectorMaths2PfS_S_ii_param_3];
	ld.param.u32 	%r12, [_Z12vectorMaths2PfS_S_ii_param_4];
	cvta.to.global.u64 	%rd1, %rd6;
	cvta.to.global.u64 	%rd2, %rd5;
	cvta.to.global.u64 	%rd3, %rd4;
	mov.u32 	%r13, %ctaid.x;
	mov.u32 	%r14, %ntid.x;
	mov.u32 	%r15, %tid.x;
	mad.lo.s32 	%r28, %r13, %r14, %r15;
	setp.ge.s32 	%p1, %r28, %r11;
	@%p1 bra 	$L__BB2_7;
	add.s32 	%r16, %r28, %r12;
	max.s32 	%r17, %r11, %r16;
	setp.lt.s32 	%p2, %r16, %r11;
	selp.u32 	%r18, 1, 0, %p2;
	add.s32 	%r19, %r16, %r18;
	sub.s32 	%r20, %r17, %r19;
	div.u32 	%r21, %r20, %r12;
	add.s32 	%r2, %r21, %r18;
	and.b32  	%r22, %r2, 3;
	setp.eq.s32 	%p3, %r22, 3;
	@%p3 bra 	$L__BB2_4;
	add.s32 	%r23, %r2, 1;
	and.b32  	%r24, %r23, 3;
	neg.s32 	%r26, %r24;
$L__BB2_3:
	.pragma "nounroll";
	mul.wide.s32 	%rd7, %r28, 4;
	add.s64 	%rd8, %rd1, %rd7;
	add.s64 	%rd9, %rd2, %rd7;
	add.s64 	%rd10, %rd3, %rd7;
	ld.global.f32 	%f1, [%rd10];
	ld.global.f32 	%f2, [%rd9];
	add.f32 	%f3, %f1, %f2;
	cvt.f64.f32 	%fd1, %f3;
	mul.f64 	%fd2, %fd1, 0d406A9FDC06BCD51D;
	cvt.rn.f32.f64 	%f4, %fd2;
	cvt.f64.f32 	%fd3, %f4;
	mul.f64 	%fd4, %fd3, 0d406A9FDC06BCD51D;
	cvt.rn.f32.f64 	%f5, %fd4;
	cvt.f64.f32 	%fd5, %f5;
	mul.f64 	%fd6, %fd5, 0d406A9FDC06BCD51D;
	cvt.rn.f32.f64 	%f6, %fd6;
	cvt.f64.f32 	%fd7, %f6;
	mul.f64 	%fd8, %fd7, 0d406A9FDC06BCD51D;
	cvt.rn.f32.f64 	%f7, %fd8;
	cvt.f64.f32 	%fd9, %f7;
	mul.f64 	%fd10, %fd9, 0d406A9FDC06BCD51D;
	cvt.rn.f32.f64 	%f8, %fd10;
	cvt.f64.f32 	%fd11, %f8;
	mul.f64 	%fd12, %fd11, 0d406A9FDC06BCD51D;
	cvt.rn.f32.f64 	%f9, %fd12;
	cvt.f64.f32 	%fd13, %f9;
	mul.f64 	%fd14, %fd13, 0d406A9FDC06BCD51D;
	cvt.rn.f32.f64 	%f10, %fd14;
	cvt.f64.f32 	%fd15, %f10;
	mul.f64 	%fd16, %fd15, 0d406A9FDC06BCD51D;
	cvt.rn.f32.f64 	%f11, %fd16;
	cvt.f64.f32 	%fd17, %f11;
	mul.f64 	%fd18, %fd17, 0d406A9FDC06BCD51D;
	cvt.rn.f32.f64 	%f12, %fd18;
	cvt.f64.f32 	%fd19, %f12;
	mul.f64 	%fd20, %fd19, 0d406A9FDC06BCD51D;
	cvt.rn.f32.f64 	%f13, %fd20;
	st.global.f32 	[%rd8], %f13;
	add.s32 	%r28, %r28, %r12;
	add.s32 	%r26, %r26, 1;
	setp.ne.s32 	%p4, %r26, 0;
	@%p4 bra 	$L__BB2_3;
$L__BB2_4:
	setp.lt.u32 	%p5, %r2, 3;
	@%p5 bra 	$L__BB2_7;
	mul.wide.s32 	%rd15, %r12, 4;
	shl.b32 	%r25, %r12, 2;
$L__BB2_6:
	mul.wide.s32 	%rd11, %r28, 4;
	add.s64 	%rd12, %rd3, %rd11;
	ld.global.f32 	%f14, [%rd12];
	add.s64 	%rd13, %rd2, %rd11;
	ld.global.f32 	%f15, [%rd13];
	add.f32 	%f16, %f14, %f15;
	cvt.f64.f32 	%fd21, %f16;
	mul.f64 	%fd22, %fd21, 0d406A9FDC06BCD51D;
	cvt.rn.f32.f64 	%f17, %fd22;
	cvt.f64.f32 	%fd23, %f17;
	mul.f64 	%fd24, %fd23, 0d406A9FDC06BCD51D;
	cvt.rn.f32.f64 	%f18, %fd24;
	cvt.f64.f32 	%fd25, %f18;
	mul.f64 	%fd26, %fd25, 0d406A9FDC06BCD51D;
	cvt.rn.f32.f64 	%f19, %fd26;
	cvt.f64.f32 	%fd27, %f19;
	mul.f64 	%fd28, %fd27, 0d406A9FDC06BCD51D;
	cvt.rn.f32.f64 	%f20, %fd28;
	cvt.f64.f32 	%fd29, %f20;
	mul.f64 	%fd30, %fd29, 0d406A9FDC06BCD51D;
	cvt.rn.f32.f64 	%f21, %fd30;
	cvt.f64.f32 	%fd31, %f21;
	mul.f64 	%fd32, %fd31, 0d406A9FDC06BCD51D;
	cvt.rn.f32.f64 	%f22, %fd32;
	cvt.f64.f32 	%fd33, %f22;
	mul.f64 	%fd34, %fd33, 0d406A9FDC06BCD51D;
	cvt.rn.f32.f64 	%f23, %fd34;
	cvt.f64.f32 	%fd35, %f23;
	mul.f64 	%fd36, %fd35, 0d406A9FDC06BCD51D;
	cvt.rn.f32.f64 	%f24, %fd36;
	cvt.f64.f32 	%fd37, %f24;
	mul.f64 	%fd38, %fd37, 0d406A9FDC06BCD51D;
	cvt.rn.f32.f64 	%f25, %fd38;
	cvt.f64.f32 	%fd39, %f25;
	mul.f64 	%fd40, %fd39, 0d406A9FDC06BCD51D;
	cvt.rn.f32.f64 	%f26, %fd40;
	add.s64 	%rd14, %rd1, %rd11;
	st.global.f32 	[%rd14], %f26;
	add.s64 	%rd16, %rd12, %rd15;
	ld.global.f32 	%f27, [%rd16];
	add.s64 	%rd17, %rd13, %rd15;
	ld.global.f32 	%f28, [%rd17];
	add.f32 	%f29, %f27, %f28;
	cvt.f64.f32 	%fd41, %f29;
	mul.f64 	%fd42, %fd41, 0d406A9FDC06BCD51D;
	cvt.rn.f32.f64 	%f30, %fd42;
	cvt.f64.f32 	%fd43, %f30;
	mul.f64 	%fd44, %fd43, 0d406A9FDC06BCD51D;
	cvt.rn.f32.f64 	%f31, %fd44;
	cvt.f64.f32 	%fd45, %f31;
	mul.f64 	%fd46, %fd45, 0d406A9FDC06BCD51D;
	cvt.rn.f32.f64 	%f32, %fd46;
	cvt.f64.f32 	%fd47, %f32;
	mul.f64 	%fd48, %fd47, 0d406A9FDC06BCD51D;
	cvt.rn.f32.f64 	%f33, %fd48;
	cvt.f64.f32 	%fd49, %f33;
	mul.f64 	%fd50, %fd49, 0d406A9FDC06BCD51D;
	cvt.rn.f32.f64 	%f34, %fd50;
	cvt.f64.f32 	%fd51, %f34;
	mul.f64 	%fd52, %fd51, 0d406A9FDC06BCD51D;
	cvt.rn.f32.f64 	%f35, %fd52;
	cvt.f64.f32 	%fd53, %f35;
	mul.f64 	%fd54, %fd53, 0d406A9FDC06BCD51D;
	cvt.rn.f32.f64 	%f36, %fd54;
	cvt.f64.f32 	%fd55, %f36;
	mul.f64 	%fd56, %fd55, 0d406A9FDC06BCD51D;
	cvt.rn.f32.f64 	%f37, %fd56;
	cvt.f64.f32 	%fd57, %f37;
	mul.f64 	%fd58, %fd57, 0d406A9FDC06BCD51D;
	cvt.rn.f32.f64 	%f38, %fd58;
	cvt.f64.f32 	%fd59, %f38;
	mul.f64 	%fd60, %fd59, 0d406A9FDC06BCD51D;
	cvt.rn.f32.f64 	%f39, %fd60;
	add.s64 	%rd18, %rd14, %rd15;
	st.global.f32 	[%rd18], %f39;
	add.s64 	%rd19, %rd16, %rd15;
	ld.global.f32 	%f40, [%rd19];
	add.s64 	%rd20, %rd17, %rd15;
	ld.global.f32 	%f41, [%rd20];
	add.f32 	%f42, %f40, %f41;
	cvt.f64.f32 	%fd61, %f42;
	mul.f64 	%fd62, %fd61, 0d406A9FDC06BCD51D;
	cvt.rn.f32.f64 	%f43, %fd62;
	cvt.f64.f32 	%fd63, %f43;
	mul.f64 	%fd64, %fd63, 0d406A9FDC06BCD51D;
	cvt.rn.f32.f64 	%f44, %fd64;
	cvt.f64.f32 	%fd65, %f44;
	mul.f64 	%fd66, %fd65, 0d406A9FDC06BCD51D;
	cvt.rn.f32.f64 	%f45, %fd66;
	cvt.f64.f32 	%fd67, %f45;
	mul.f64 	%fd68, %fd67, 0d406A9FDC06BCD51D;
	cvt.rn.f32.f64 	%f46, %fd68;
	cvt.f64.f32 	%fd69, %f46;
	mul.f64 	%fd70, %fd69, 0d406A9FDC06BCD51D;
	cvt.rn.f32.f64 	%f47, %fd70;
	cvt.f64.f32 	%fd71, %f47;
	mul.f64 	%fd72, %fd71, 0d406A9FDC06BCD51D;
	cvt.rn.f32.f64 	%f48, %fd72;
	cvt.f64.f32 	%fd73, %f48;
	mul.f64 	%fd74, %fd73, 0d406A9FDC06BCD51D;
	cvt.rn.f32.f64 	%f49, %fd74;
	cvt.f64.f32 	%fd75, %f49;
	mul.f64 	%fd76, %fd75, 0d406A9FDC06BCD51D;
	cvt.rn.f32.f64 	%f50, %fd76;
	cvt.f64.f32 	%fd77, %f50;
	mul.f64 	%fd78, %fd77, 0d406A9FDC06BCD51D;
	cvt.rn.f32.f64 	%f51, %fd78;
	cvt.f64.f32 	%fd79, %f51;
	mul.f64 	%fd80, %fd79, 0d406A9FDC06BCD51D;
	cvt.rn.f32.f64 	%f52, %fd80;
	add.s64 	%rd21, %rd18, %rd15;
	st.global.f32 	[%rd21], %f52;
	add.s64 	%rd22, %rd19, %rd15;
	ld.global.f32 	%f53, [%rd22];
	add.s64 	%rd23, %rd20, %rd15;
	ld.global.f32 	%f54, [%rd23];
	add.f32 	%f55, %f53, %f54;
	cvt.f64.f32 	%fd81, %f55;
	mul.f64 	%fd82, %fd81, 0d406A9FDC06BCD51D;
	cvt.rn.f32.f64 	%f56, %fd82;
	cvt.f64.f32 	%fd83, %f56;
	mul.f64 	%fd84, %fd83, 0d406A9FDC06BCD51D;
	cvt.rn.f32.f64 	%f57, %fd84;
	cvt.f64.f32 	%fd85, %f57;
	mul.f64 	%fd86, %fd85, 0d406A9FDC06BCD51D;
	cvt.rn.f32.f64 	%f58, %fd86;
	cvt.f64.f32 	%fd87, %f58;
	mul.f64 	%fd88, %fd87, 0d406A9FDC06BCD51D;
	cvt.rn.f32.f64 	%f59, %fd88;
	cvt.f64.f32 	%fd89, %f59;
	mul.f64 	%fd90, %fd89, 0d406A9FDC06BCD51D;
	cvt.rn.f32.f64 	%f60, %fd90;
	cvt.f64.f32 	%fd91, %f60;
	mul.f64 	%fd92, %fd91, 0d406A9FDC06BCD51D;
	cvt.rn.f32.f64 	%f61, %fd92;
	cvt.f64.f32 	%fd93, %f61;
	mul.f64 	%fd94, %fd93, 0d406A9FDC06BCD51D;
	cvt.rn.f32.f64 	%f62, %fd94;
	cvt.f64.f32 	%fd95, %f62;
	mul.f64 	%fd96, %fd95, 0d406A9FDC06BCD51D;
	cvt.rn.f32.f64 	%f63, %fd96;
	cvt.f64.f32 	%fd97, %f63;
	mul.f64 	%fd98, %fd97, 0d406A9FDC06BCD51D;
	cvt.rn.f32.f64 	%f64, %fd98;
	cvt.f64.f32 	%fd99, %f64;
	mul.f64 	%fd100, %fd99, 0d406A9FDC06BCD51D;
	cvt.rn.f32.f64 	%f65, %fd100;
	add.s64 	%rd24, %rd21, %rd15;
	st.global.f32 	[%rd24], %f65;
	add.s32 	%r28, %r25, %r28;
	setp.lt.s32 	%p6, %r28, %r11;
	@%p6 bra 	$L__BB2_6;
$L__BB2_7:
	ret;

}


// ===== COMPILED SASS (sm_100) =====

	.target	sm_100

	.elftype	@"ET_EXEC"


//--------------------- .note.nv.tkinfo           --------------------------
	.section	.note.nv.tkinfo,"",@"SHT_NOTE"
	.sectionflags	@"SHF_NOTE_NV_TKINFO"
	.tkinfo
        /*0018*/ 	.word	0x00000002
        /*0030*/ 	.string	""
        /*0030*/ 	.string	"ptxas"
        /*0030*/ 	.string	"Cuda compilation tools, release 13.0, V13.0.88"
        /*0030*/ 	.string	"Build cuda_13.0.r13.0/compiler.36424714_0"
        /*0030*/ 	.string	"-arch sm_100 -m 64 "



//--------------------- .note.nv.cuinfo           --------------------------
	.section	.note.nv.cuinfo,"",@"SHT_NOTE"
	.sectionflags	@"SHF_NOTE_NV_CUINFO"
        /*0018*/ 	.short	0x0002
        /*001a*/ 	.short	0x0064
        /*001c*/ 	.short	0x0082
	.zero		2


//--------------------- .nv.info                  --------------------------
	.section	.nv.info,"",@"SHT_CUDA_INFO"
	.align	4


	//----- nvinfo : EIATTR_REGCOUNT
	.align		4
        /*0000*/ 	.byte	0x04, 0x2f
        /*0002*/ 	.short	(.L_1 - .L_0)
	.align		4
.L_0:
        /*0004*/ 	.word	index@(_Z9doubleIntii)
        /*0008*/ 	.word	0x00000004


	//----- nvinfo : EIATTR_FRAME_SIZE
	.align		4
.L_1:
        /*000c*/ 	.byte	0x04, 0x11
        /*000e*/ 	.short	(.L_3 - .L_2)
	.align		4
.L_2:
        /*0010*/ 	.word	index@(_Z9doubleIntii)
        /*0014*/ 	.word	0x00000000


	//----- nvinfo : EIATTR_REGCOUNT
	.align		4
.L_3:
        /*0018*/ 	.byte	0x04, 0x2f
        /*001a*/ 	.short	(.L_5 - .L_4)
	.align		4
.L_4:
        /*001c*/ 	.word	index@(_Z12vectorMaths1PfS_S_ii)
        /*0020*/ 	.word	0x0000001a


	//----- nvinfo : EIATTR_FRAME_SIZE
	.align		4
.L_5:
        /*0024*/ 	.byte	0x04, 0x11
        /*0026*/ 	.short	(.L_7 - .L_6)
	.align		4
.L_6:
        /*0028*/ 	.word	index@(_Z12vectorMaths1PfS_S_ii)
        /*002c*/ 	.word	0x00000000


	//----- nvinfo : EIATTR_REGCOUNT
	.align		4
.L_7:
        /*0030*/ 	.byte	0x04, 0x2f
        /*0032*/ 	.short	(.L_9 - .L_8)
	.align		4
.L_8:
        /*0034*/ 	.word	index@(_Z12vectorMaths2PfS_S_ii)
        /*0038*/ 	.word	0x0000001e


	//----- nvinfo : EIATTR_FRAME_SIZE
	.align		4
.L_9:
        /*003c*/ 	.byte	0x04, 0x11
        /*003e*/ 	.short	(.L_11 - .L_10)
	.align		4
.L_10:
        /*0040*/ 	.word	index@(_Z12vectorMaths2PfS_S_ii)
        /*0044*/ 	.word	0x00000000


	//----- nvinfo : EIATTR_MIN_STACK_SIZE
	.align		4
.L_11:
        /*0048*/ 	.byte	0x04, 0x12
        /*004a*/ 	.short	(.L_13 - .L_12)
	.align		4
.L_12:
        /*004c*/ 	.word	index@(_Z12vectorMaths2PfS_S_ii)
        /*0050*/ 	.word	0x00000000


	//----- nvinfo : EIATTR_MIN_STACK_SIZE
	.align		4
.L_13:
        /*0054*/ 	.byte	0x04, 0x12
        /*0056*/ 	.short	(.L_15 - .L_14)
	.align		4
.L_14:
        /*0058*/ 	.word	index@(_Z12vectorMaths1PfS_S_ii)
        /*005c*/ 	.word	0x00000000


	//----- nvinfo : EIATTR_MIN_STACK_SIZE
	.align		4
.L_15:
        /*0060*/ 	.byte	0x04, 0x12
        /*0062*/ 	.short	(.L_17 - .L_16)
	.align		4
.L_16:
        /*0064*/ 	.word	index@(_Z9doubleIntii)
        /*0068*/ 	.word	0x00000000
.L_17:


//--------------------- .nv.compat                --------------------------
	.section	.nv.compat,"",@"SHT_CUDA_COMPAT_INFO"
	.align	4
        /*0000*/ 	.byte	0x02, 0x09, 0x00, 0x00, 0x02, 0x02, 0x01, 0x00, 0x02, 0x05, 0x05, 0x00, 0x03, 0x07, 0x01, 0x01
        /*0010*/ 	.byte	0x02, 0x03, 0x00, 0x00, 0x02, 0x06, 0x01, 0x00, 0x04, 0x0b, 0x08, 0x00, 0x01, 0x00, 0x00, 0x00
        /*0020*/ 	.byte	0x00, 0x00, 0x00, 0x00


//--------------------- .nv.info._Z12vectorMaths2PfS_S_ii --------------------------
	.section	.nv.info._Z12vectorMaths2PfS_S_ii,"",@"SHT_CUDA_INFO"
	.sectionflags	@""
	.align	4


	//----- nvinfo : EIATTR_CUDA_API_VERSION
	.align		4
        /*0000*/ 	.byte	0x04, 0x37
        /*0002*/ 	.short	(.L_19 - .L_18)
.L_18:
        /*0004*/ 	.word	0x00000082


	//----- nvinfo : EIATTR_KPARAM_INFO
	.align		4
.L_19:
        /*0008*/ 	.byte	0x04, 0x17
        /*000a*/ 	.short	(.L_21 - .L_20)
.L_20:
        /*000c*/ 	.word	0x00000000
        /*0010*/ 	.short	0x0004
        /*0012*/ 	.short	0x001c
        /*0014*/ 	.byte	0x00, 0xf0, 0x11, 0x00


	//----- nvinfo : EIATTR_KPARAM_INFO
	.align		4
.L_21:
        /*0018*/ 	.byte	0x04, 0x17
        /*001a*/ 	.short	(.L_23 - .L_22)
.L_22:
        /*001c*/ 	.word	0x00000000
        /*0020*/ 	.short	0x0003
        /*0022*/ 	.short	0x0018
        /*0024*/ 	.byte	0x00, 0xf0, 0x11, 0x00


	//----- nvinfo : EIATTR_KPARAM_INFO
	.align		4
.L_23:
        /*0028*/ 	.byte	0x04, 0x17
        /*002a*/ 	.short	(.L_25 - .L_24)
.L_24:
        /*002c*/ 	.word	0x00000000
        /*0030*/ 	.short	0x0002
        /*0032*/ 	.short	0x0010
        /*0034*/ 	.byte	0x00, 0xf5, 0x21, 0x00


	//----- nvinfo : EIATTR_KPARAM_INFO
	.align		4
.L_25:
        /*0038*/ 	.byte	0x04, 0x17
        /*003a*/ 	.short	(.L_27 - .L_26)
.L_26:
        /*003c*/ 	.word	0x00000000
        /*0040*/ 	.short	0x0001
        /*0042*/ 	.short	0x0008
        /*0044*/ 	.byte	0x00, 0xf5, 0x21, 0x00


	//----- nvinfo : EIATTR_KPARAM_INFO
	.align		4
.L_27:
        /*0048*/ 	.byte	0x04, 0x17
        /*004a*/ 	.short	(.L_29 - .L_28)
.L_28:
        /*004c*/ 	.word	0x00000000
        /*0050*/ 	.short	0x0000
        /*0052*/ 	.short	0x0000
        /*0054*/ 	.byte	0x00, 0xf5, 0x21, 0x00


	//----- nvinfo : EIATTR_SPARSE_MMA_MASK
	.align		4
.L_29:
        /*0058*/ 	.byte	0x03, 0x50
        /*005a*/ 	.short	0x0000


	//----- nvinfo : EIATTR_MAXREG_COUNT
	.align		4
        /*005c*/ 	.byte	0x03, 0x1b
        /*005e*/ 	.short	0x00ff


	//----- nvinfo : EIATTR_MERCURY_ISA_VERSION
	.align		4
        /*0060*/ 	.byte	0x03, 0x5f
        /*0062*/ 	.short	0x0101


	//----- nvinfo : EIATTR_VRC_CTA_INIT_COUNT
	.align		4
        /*0064*/ 	.byte	0x02, 0x4a
	.zero		1
	.zero		1


	//----- nvinfo : EIATTR_EXIT_INSTR_OFFSETS
	.align		4
        /*0068*/ 	.byte	0x04, 0x1c
        /*006a*/ 	.short	(.L_31 - .L_30)


	//   ....[0]....
.L_30:
        /*006c*/ 	.word	0x00000070


	//   ....[1]....
        /*0070*/ 	.word	0x000005c0


	//   ....[2]....
        /*0074*/ 	.word	0x00000f60


	//----- nvinfo : EIATTR_CRS_STACK_SIZE
	.align		4
.L_31:
        /*0078*/ 	.byte	0x04, 0x1e
        /*007a*/ 	.short	(.L_33 - .L_32)
.L_32:
        /*007c*/ 	.word	0x00000000


	//----- nvinfo : EIATTR_CBANK_PARAM_SIZE
	.align		4
.L_33:
        /*0080*/ 	.byte	0x03, 0x19
        /*0082*/ 	.short	0x0020


	//----- nvinfo : EIATTR_PARAM_CBANK
	.align		4
        /*0084*/ 	.byte	0x04, 0x0a
        /*0086*/ 	.short	(.L_35 - .L_34)
	.align		4
.L_34:
        /*0088*/ 	.word	index@(.nv.constant0._Z12vectorMaths2PfS_S_ii)
        /*008c*/ 	.short	0x0380
        /*008e*/ 	.short	0x0020


	//----- nvinfo : EIATTR_SW_WAR
	.align		4
.L_35:
        /*0090*/ 	.byte	0x04, 0x36
        /*0092*/ 	.short	(.L_37 - .L_36)
.L_36:
        /*0094*/ 	.word	0x00000008
.L_37:


//--------------------- .nv.info._Z12vectorMaths1PfS_S_ii --------------------------
	.section	.nv.info._Z12vectorMaths1PfS_S_ii,"",@"SHT_CUDA_INFO"
	.sectionflags	@""
	.align	4


	//----- nvinfo : EIATTR_CUDA_API_VERSION
	.align		4
        /*0000*/ 	.byte	0x04, 0x37
        /*0002*/ 	.short	(.L_39 - .L_38)
.L_38:
        /*0004*/ 	.word	0x00000082


	//----- nvinfo : EIATTR_KPARAM_INFO
	.align		4
.L_39:
        /*0008*/ 	.byte	0x04, 0x17
        /*000a*/ 	.short	(.L_41 - .L_40)
.L_40:
        /*000c*/ 	.word	0x00000000
        /*0010*/ 	.short	0x0004
        /*0012*/ 	.short	0x001c
        /*0014*/ 	.byte	0x00, 0xf0, 0x11, 0x00


	//----- nvinfo : EIATTR_KPARAM_INFO
	.align		4
.L_41:
        /*0018*/ 	.byte	0x04, 0x17
        /*001a*/ 	.short	(.L_43 - .L_42)
.L_42:
        /*001c*/ 	.word	0x00000000
        /*0020*/ 	.short	0x0003
        /*0022*/ 	.short	0x0018
        /*0024*/ 	.byte	0x00, 0xf0, 0x11, 0x00


	//----- nvinfo : EIATTR_KPARAM_INFO
	.align		4
.L_43:
        /*0028*/ 	.byte	0x04, 0x17
        /*002a*/ 	.short	(.L_45 - .L_44)
.L_44:
        /*002c*/ 	.word	0x00000000
        /*0030*/ 	.short	0x0002
        /*0032*/ 	.short	0x0010
        /*0034*/ 	.byte	0x00, 0xf5, 0x21, 0x00


	//----- nvinfo : EIATTR_KPARAM_INFO
	.align		4
.L_45:
        /*0038*/ 	.byte	0x04, 0x17
        /*003a*/ 	.short	(.L_47 - .L_46)
.L_46:
        /*003c*/ 	.word	0x00000000
        /*0040*/ 	.short	0x0001
        /*0042*/ 	.short	0x0008
        /*0044*/ 	.byte	0x00, 0xf5, 0x21, 0x00


	//----- nvinfo : EIATTR_KPARAM_INFO
	.align		4
.L_47:
        /*0048*/ 	.byte	0x04, 0x17
        /*004a*/ 	.short	(.L_49 - .L_48)
.L_48:
        /*004c*/ 	.word	0x00000000
        /*0050*/ 	.short	0x0000
        /*0052*/ 	.short	0x0000
        /*0054*/ 	.byte	0x00, 0xf5, 0x21, 0x00


	//----- nvinfo : EIATTR_SPARSE_MMA_MASK
	.align		4
.L_49:
        /*0058*/ 	.byte	0x03, 0x50
        /*005a*/ 	.short	0x0000


	//----- nvinfo : EIATTR_MAXREG_COUNT
	.align		4
        /*005c*/ 	.byte	0x03, 0x1b
        /*005e*/ 	.short	0x00ff


	//----- nvinfo : EIATTR_MERCURY_ISA_VERSION
	.align		4
        /*0060*/ 	.byte	0x03, 0x5f
        /*0062*/ 	.short	0x0101


	//----- nvinfo : EIATTR_VRC_CTA_INIT_COUNT
	.align		4
        /*0064*/ 	.byte	0x02, 0x4a
	.zero		1
	.zero		1


	//----- nvinfo : EIATTR_EXIT_INSTR_OFFSETS
	.align		4
        /*0068*/ 	.byte	0x04, 0x1c
        /*006a*/ 	.short	(.L_51 - .L_50)


	//   ....[0]....
.L_50:
        /*006c*/ 	.word	0x00000070


	//   ....[1]....
        /*0070*/ 	.word	0x00000390


	//   ....[2]....
        /*0074*/ 	.word	0x000005c0


	//----- nvinfo : EIATTR_CRS_STACK_SIZE
	.align		4
.L_51:
        /*0078*/ 	.byte	0x04, 0x1e
        /*007a*/ 	.short	(.L_53 - .L_52)
.L_52:
        /*007c*/ 	.word	0x00000000


	//----- nvinfo : EIATTR_CBANK_PARAM_SIZE
	.align		4
.L_53:
        /*0080*/ 	.byte	0x03, 0x19
        /*0082*/ 	.short	0x0020


	//----- nvinfo : EIATTR_PARAM_CBANK
	.align		4
        /*0084*/ 	.byte	0x04, 0x0a
        /*0086*/ 	.short	(.L_55 - .L_54)
	.align		4
.L_54:
        /*0088*/ 	.word	index@(.nv.constant0._Z12vectorMaths1PfS_S_ii)
        /*008c*/ 	.short	0x0380
        /*008e*/ 	.short	0x0020


	//----- nvinfo : EIATTR_SW_WAR
	.align		4
.L_55:
        /*0090*/ 	.byte	0x04, 0x36
        /*0092*/ 	.short	(.L_57 - .L_56)
.L_56:
        /*0094*/ 	.word	0x00000008
.L_57:


//--------------------- .nv.info._Z9doubleIntii   --------------------------
	.section	.nv.info._Z9doubleIntii,"",@"SHT_CUDA_INFO"
	.sectionflags	@""
	.align	4


	//----- nvinfo : EIATTR_CUDA_API_VERSION
	.align		4
        /*0000*/ 	.byte	0x04, 0x37
        /*0002*/ 	.short	(.L_59 - .L_58)
.L_58:
        /*0004*/ 	.word	0x00000082


	//----- nvinfo : EIATTR_KPARAM_INFO
	.align		4
.L_59:
        /*0008*/ 	.byte	0x04, 0x17
        /*000a*/ 	.short	(.L_61 - .L_60)
.L_60:
        /*000c*/ 	.word	0x00000000
        /*0010*/ 	.short	0x0001
        /*0012*/ 	.short	0x0004
        /*0014*/ 	.byte	0x00, 0xf0, 0x11, 0x00


	//----- nvinfo : EIATTR_KPARAM_INFO
	.align		4
.L_61:
        /*0018*/ 	.byte	0x04, 0x17
        /*001a*/ 	.short	(.L_63 - .L_62)
.L_62:
        /*001c*/ 	.word	0x00000000
        /*0020*/ 	.short	0x0000
        /*0022*/ 	.short	0x0000
        /*0024*/ 	.byte	0x00, 0xf0, 0x11, 0x00


	//----- nvinfo : EIATTR_SPARSE_MMA_MASK
	.align		4
.L_63:
        /*0028*/ 	.byte	0x03, 0x50
        /*002a*/ 	.short	0x0000


	//----- nvinfo : EIATTR_MAXREG_COUNT
	.align		4
        /*002c*/ 	.byte	0x03, 0x1b
        /*002e*/ 	.short	0x00ff


	//----- nvinfo : EIATTR_MERCURY_ISA_VERSION
	.align		4
        /*0030*/ 	.byte	0x03, 0x5f
        /*0032*/ 	.short	0x0101


	//----- nvinfo : EIATTR_VRC_CTA_INIT_COUNT
	.align		4
        /*0034*/ 	.byte	0x02, 0x4a
	.zero		1
	.zero		1


	//----- nvinfo : EIATTR_EXIT_INSTR_OFFSETS
	.align		4
        /*0038*/ 	.byte	0x04, 0x1c
        /*003a*/ 	.short	(.L_65 - .L_64)


	//   ....[0]....
.L_64:
        /*003c*/ 	.word	0x00000010


	//----- nvinfo : EIATTR_CBANK_PARAM_SIZE
	.align		4
.L_65:
        /*0040*/ 	.byte	0x03, 0x19
        /*0042*/ 	.short	0x0008


	//----- nvinfo : EIATTR_PARAM_CBANK
	.align		4
        /*0044*/ 	.byte	0x04, 0x0a
        /*0046*/ 	.short	(.L_67 - .L_66)
	.align		4
.L_66:
        /*0048*/ 	.word	index@(.nv.constant0._Z9doubleIntii)
        /*004c*/ 	.short	0x0380
        /*004e*/ 	.short	0x0008


	//----- nvinfo : EIATTR_SW_WAR
	.align		4
.L_67:
        /*0050*/ 	.byte	0x04, 0x36
        /*0052*/ 	.short	(.L_69 - .L_68)
.L_68:
        /*0054*/ 	.word	0x00000008
.L_69:


//--------------------- .nv.callgraph             --------------------------
	.section	.nv.callgraph,"",@"SHT_CUDA_CALLGRAPH"
	.align	4
	.sectionentsize	8
	.align		4
        /*0000*/ 	.word	0x00000000
	.align		4
        /*0004*/ 	.word	0xffffffff
	.align		4
        /*0008*/ 	.word	0x00000000
	.align		4
        /*000c*/ 	.word	0xfffffffe
	.align		4
        /*0010*/ 	.word	0x00000000
	.align		4
        /*0014*/ 	.word	0xfffffffd
	.align		4
        /*0018*/ 	.word	0x00000000
	.align		4
        /*001c*/ 	.word	0xfffffffc


//--------------------- .text._Z12vectorMaths2PfS_S_ii --------------------------
	.section	.text._Z12vectorMaths2PfS_S_ii,"ax",@progbits
	.align	128
        .global         _Z12vectorMaths2PfS_S_ii
        .type           _Z12vectorMaths2PfS_S_ii,@function
        .size           _Z12vectorMaths2PfS_S_ii,(.L_x_11 - _Z12vectorMaths2PfS_S_ii)
        .other          _Z12vectorMaths2PfS_S_ii,@"STO_CUDA_ENTRY STV_DEFAULT"
_Z12vectorMaths2PfS_S_ii:
.text._Z12vectorMaths2PfS_S_ii:
[----:B------:R-:W-:Y:S01]  /*0000*/  LDC R1, c[0x0][0x37c] ;  /* 0x0000df00ff017b82 */ /* 0x000fe20000000800 */
[----:B------:R-:W0:Y:S07]  /*0010*/  S2R R0, SR_TID.X ;  /* 0x0000000000007919 */ /* 0x000e2e0000002100 */
[----:B------:R-:W0:Y:S01]  /*0020*/  S2UR UR4, SR_CTAID.X ;  /* 0x00000000000479c3 */ /* 0x000e220000002500 */
[----:B------:R-:W1:Y:S07]  /*0030*/  LDCU UR6, c[0x0][0x398] ;  /* 0x00007300ff0677ac */ /* 0x000e6e0008000800 */
[----:B------:R-:W0:Y:S02]  /*0040*/  LDC R9, c[0x0][0x360] ;  /* 0x0000d800ff097b82 */ /* 0x000e240000000800 */
[----:B0-----:R-:W-:-:S05]  /*0050*/  IMAD R9, R9, UR4, R0 ;  /* 0x0000000409097c24 */ /* 0x001fca000f8e0200 */
[----:B-1----:R-:W-:-:S13]  /*0060*/  ISETP.GE.AND P0, PT, R9, UR6, PT ;  /* 0x0000000609007c0c */ /* 0x002fda000bf06270 */
[----:B------:R-:W-:Y:S05]  /*0070*/  @P0 EXIT ;  /* 0x000000000000094d */ /* 0x000fea0003800000 */
[----:B------:R-:W0:Y:S01]  /*0080*/  LDC R0, c[0x0][0x39c] ;  /* 0x0000e700ff007b82 */ /* 0x000e220000000800 */
[----:B------:R-:W1:Y:S01]  /*0090*/  LDCU.64 UR4, c[0x0][0x358] ;  /* 0x00006b00ff0477ac */ /* 0x000e620008000a00 */
[----:B------:R-:W-:Y:S01]  /*00a0*/  BSSY.RECONVERGENT B0, `(.L_x_0) ;  /* 0x0000051000007945 */ /* 0x000fe20003800200 */
[----:B0-----:R-:W0:Y:S01]  /*00b0*/  I2F.U32.RP R6, R0 ;  /* 0x0000000000067306 */ /* 0x001e220000209000 */
[----:B------:R-:W-:Y:S02]  /*00c0*/  IADD3 R4, PT, PT, R9, R0, RZ ;  /* 0x0000000009047210 */ /* 0x000fe40007ffe0ff */
[----:B------:R-:W-:Y:S02]  /*00d0*/  ISETP.NE.U32.AND P2, PT, R0, RZ, PT ;  /* 0x000000ff0000720c */ /* 0x000fe40003f45070 */
[C---:B------:R-:W-:Y:S02]  /*00e0*/  ISETP.GE.AND P0, PT, R4.reuse, UR6, PT ;  /* 0x0000000604007c0c */ /* 0x040fe4000bf06270 */
[----:B------:R-:W-:-:S02]  /*00f0*/  VIMNMX R5, PT, PT, R4, UR6, !PT ;  /* 0x0000000604057c48 */ /* 0x000fc4000ffe0100 */
[----:B------:R-:W-:-:S04]  /*0100*/  SEL R8, RZ, 0x1, P0 ;  /* 0x00000001ff087807 */ /* 0x000fc80000000000 */
[----:B------:R-:W-:Y:S01]  /*0110*/  IADD3 R5, PT, PT, R5, -R4, -R8 ;  /* 0x8000000405057210 */ /* 0x000fe20007ffe808 */
[----:B0-----:R-:W0:Y:S02]  /*0120*/  MUFU.RCP R6, R6 ;  /* 0x0000000600067308 */ /* 0x001e240000001000 */
[----:B0-----:R-:W-:-:S06]  /*0130*/  IADD3 R2, PT, PT, R6, 0xffffffe, RZ ;  /* 0x0ffffffe06027810 */ /* 0x001fcc0007ffe0ff */
[----:B------:R0:W2:Y:S02]  /*0140*/  F2I.FTZ.U32.TRUNC.NTZ R3, R2 ;  /* 0x0000000200037305 */ /* 0x0000a4000021f000 */
[----:B0-----:R-:W-:Y:S01]  /*0150*/  HFMA2 R2, -RZ, RZ, 0, 0 ;  /* 0x00000000ff027431 */ /* 0x001fe200000001ff */
[----:B--2---:R-:W-:-:S05]  /*0160*/  IADD3 R7, PT, PT, RZ, -R3, RZ ;  /* 0x80000003ff077210 */ /* 0x004fca0007ffe0ff */
[----:B------:R-:W-:-:S04]  /*0170*/  IMAD R7, R7, R0, RZ ;  /* 0x0000000007077224 */ /* 0x000fc800078e02ff */
[----:B------:R-:W-:-:S06]  /*0180*/  IMAD.HI.U32 R6, R3, R7, R2 ;  /* 0x0000000703067227 */ /* 0x000fcc00078e0002 */
[----:B------:R-:W-:Y:S02]  /*0190*/  IMAD.HI.U32 R11, R6, R5, RZ ;  /* 0x00000005060b7227 */ /* 0x000fe400078e00ff */
[----:B------:R-:W0:Y:S03]  /*01a0*/  LDC.64 R6, c[0x0][0x380] ;  /* 0x0000e000ff067b82 */ /* 0x000e260000000a00 */
[----:B------:R-:W-:-:S05]  /*01b0*/  IADD3 R2, PT, PT, -R11, RZ, RZ ;  /* 0x000000ff0b027210 */ /* 0x000fca0007ffe1ff */
[----:B------:R-:W-:Y:S02]  /*01c0*/  IMAD R5, R0, R2, R5 ;  /* 0x0000000200057224 */ /* 0x000fe400078e0205 */
[----:B------:R-:W2:Y:S03]  /*01d0*/  LDC.64 R2, c[0x0][0x388] ;  /* 0x0000e200ff027b82 */ /* 0x000ea60000000a00 */
[----:B------:R-:W-:-:S13]  /*01e0*/  ISETP.GE.U32.AND P0, PT, R5, R0, PT ;  /* 0x000000000500720c */ /* 0x000fda0003f06070 */
[----:B------:R-:W-:Y:S01]  /*01f0*/  @P0 IADD3 R5, PT, PT, R5, -R0, RZ ;  /* 0x8000000005050210 */ /* 0x000fe20007ffe0ff */
[----:B------:R-:W-:-:S03]  /*0200*/  @P0 VIADD R11, R11, 0x1 ;  /* 0x000000010b0b0836 */ /* 0x000fc60000000000 */
[----:B------:R-:W-:Y:S02]  /*0210*/  ISETP.GE.U32.AND P1, PT, R5, R0, PT ;  /* 0x000000000500720c */ /* 0x000fe40003f26070 */
[----:B------:R-:W3:Y:S11]  /*0220*/  LDC.64 R4, c[0x0][0x390] ;  /* 0x0000e400ff047b82 */ /* 0x000ef60000000a00 */
[----:B------:R-:W-:-:S02]  /*0230*/  @P1 IADD3 R11, PT, PT, R11, 0x1, RZ ;  /* 0x000000010b0b1810 */ /* 0x000fc40007ffe0ff */
[----:B------:R-:W-:-:S04]  /*0240*/  @!P2 LOP3.LUT R11, RZ, R0, RZ, 0x33, !PT ;  /* 0x00000000ff0ba212 */ /* 0x000fc800078e33ff */
[----:B------:R-:W-:-:S04]  /*0250*/  IADD3 R8, PT, PT, R8, R11, RZ ;  /* 0x0000000b08087210 */ /* 0x000fc80007ffe0ff */
[C---:B------:R-:W-:Y:S02]  /*0260*/  LOP3.LUT R10, R8.reuse, 0x3, RZ, 0xc0, !PT ;  /* 0x00000003080a7812 */ /* 0x040fe400078ec0ff */
[----:B------:R-:W-:Y:S02]  /*0270*/  ISETP.GE.U32.AND P1, PT, R8, 0x3, PT ;  /* 0x000000030800780c */ /* 0x000fe40003f26070 */
[----:B------:R-:W-:-:S13]  /*0280*/  ISETP.NE.AND P0, PT, R10, 0x3, PT ;  /* 0x000000030a00780c */ /* 0x000fda0003f05270 */
[----:B012---:R-:W-:Y:S05]  /*0290*/  @!P0 BRA `(.L_x_1) ;  /* 0x0000000000c48947 */ /* 0x007fea0003800000 */
[----:B------:R-:W0:Y:S01]  /*02a0*/  LDC.64 R10, c[0x0][0x390] ;  /* 0x0000e400ff0a7b82 */ /* 0x000e220000000a00 */
[----:B------:R-:W-:-:S04]  /*02b0*/  IADD3 R8, PT, PT, R8, 0x1, RZ ;  /* 0x0000000108087810 */ /* 0x000fc80007ffe0ff */
[----:B------:R-:W-:-:S03]  /*02c0*/  LOP3.LUT R8, R8, 0x3, RZ, 0xc0, !PT ;  /* 0x0000000308087812 */ /* 0x000fc600078ec0ff */
[----:B------:R-:W1:Y:S02]  /*02d0*/  LDC.64 R12, c[0x0][0x380] ;  /* 0x0000e000ff0c7b82 */ /* 0x000e640000000a00 */
[----:B------:R-:W-:-:S06]  /*02e0*/  IMAD.MOV R8, RZ, RZ, -R8 ;  /* 0x000000ffff087224 */ /* 0x000fcc00078e0a08 */
[----:B------:R-:W2:Y:S02]  /*02f0*/  LDC.64 R14, c[0x0][0x388] ;  /* 0x0000e200ff0e7b82 */ /* 0x000ea40000000a00 */
.L_x_2:
[----:B--2-4-:R-:W-:-:S04]  /*0300*/  IMAD.WIDE R16, R9, 0x4, R14 ;  /* 0x0000000409107825 */ /* 0x014fc800078e020e */
[----:B-1----:R-:W-:Y:S02]  /*0310*/  IMAD.WIDE R18, R9, 0x4, R12 ;  /* 0x0000000409127825 */ /* 0x002fe400078e020c */
[----:B------:R-:W2:Y:S04]  /*0320*/  LDG.E R17, desc[UR4][R16.64] ;  /* 0x0000000410117981 */ /* 0x000ea8000c1e1900 */
[----:B------:R-:W2:Y:S01]  /*0330*/  LDG.E R18, desc[UR4][R18.64] ;  /* 0x0000000412127981 */ /* 0x000ea2000c1e1900 */
[----:B------:R-:W-:Y:S01]  /*0340*/  UMOV UR8, 0x6bcd51d ;  /* 0x06bcd51d00087882 */ /* 0x000fe20000000000 */
[----:B------:R-:W-:Y:S01]  /*0350*/  UMOV UR9, 0x406a9fdc ;  /* 0x406a9fdc00097882 */ /* 0x000fe20000000000 */
[----:B------:R-:W-:-:S04]  /*0360*/  IADD3 R8, PT, PT, R8, 0x1, RZ ;  /* 0x0000000108087810 */ /* 0x000fc80007ffe0ff */
[----:B------:R-:W-:Y:S01]  /*0370*/  ISETP.NE.AND P0, PT, R8, RZ, PT ;  /* 0x000000ff0800720c */ /* 0x000fe20003f05270 */
[----:B--2---:R-:W-:-:S04]  /*0380*/  FADD R26, R18, R17 ;  /* 0x00000011121a7221 */ /* 0x004fc80000000000 */
[----:B------:R-:W1:Y:S02]  /*0390*/  F2F.F64.F32 R20, R26 ;  /* 0x0000001a00147310 */ /* 0x000e640000201800 */
[----:B-1----:R-:W-:-:S10]  /*03a0*/  DMUL R20, R20, UR8 ;  /* 0x0000000814147c28 */ /* 0x002fd40008000000 */
[----:B------:R-:W1:Y:S08]  /*03b0*/  F2F.F32.F64 R20, R20 ;  /* 0x0000001400147310 */ /* 0x000e700000301000 */
[----:B-1----:R-:W1:Y:S02]  /*03c0*/  F2F.F64.F32 R22, R20 ;  /* 0x0000001400167310 */ /* 0x002e640000201800 */
        /* <DEDUP_REMOVED lines=9> */
[----:B-1----:R-:W-:-:S06]  /*0460*/  DMUL R18, R18, UR8 ;  /* 0x0000000812127c28 */ /* 0x002fcc0008000000 */
[----:B------:R-:W1:Y:S08]  /*0470*/  F2F.F32.F64 R26, R18 ;  /* 0x00000012001a7310 */ /* 0x000e700000301000 */
[----:B-1----:R-:W1:Y:S02]  /*0480*/  F2F.F64.F32 R20, R26 ;  /* 0x0000001a00147310 */ /* 0x002e640000201800 */
[----:B-1----:R-:W-:-:S06]  /*0490*/  DMUL R20, R20, UR8 ;  /* 0x0000000814147c28 */ /* 0x002fcc0008000000 */
        /* <DEDUP_REMOVED lines=11> */
[----:B-1----:R-:W-:Y:S01]  /*0550*/  DMUL R20, R16, UR8 ;  /* 0x0000000810147c28 */ /* 0x002fe20008000000 */
[C---:B0-----:R-:W-:Y:S01]  /*0560*/  IMAD.WIDE R16, R9.reuse, 0x4, R10 ;  /* 0x0000000409107825 */ /* 0x041fe200078e020a */
[----:B------:R-:W-:-:S08]  /*0570*/  IADD3 R9, PT, PT, R9, R0, RZ ;  /* 0x0000000009097210 */ /* 0x000fd00007ffe0ff */
[----:B------:R-:W0:Y:S02]  /*0580*/  F2F.F32.F64 R21, R20 ;  /* 0x0000001400157310 */ /* 0x000e240000301000 */
[----:B0-----:R4:W-:Y:S01]  /*0590*/  STG.E desc[UR4][R16.64], R21 ;  /* 0x0000001510007986 */ /* 0x0019e2000c101904 */
[----:B------:R-:W-:Y:S05]  /*05a0*/  @P0 BRA `(.L_x_2) ;  /* 0xfffffffc00540947 */ /* 0x000fea000383ffff */
.L_x_1:
[----:B------:R-:W-:Y:S05]  /*05b0*/  BSYNC.RECONVERGENT B0 ;  /* 0x0000000000007941 */ /* 0x000fea0003800200 */
.L_x_0:
[----:B------:R-:W-:Y:S05]  /*05c0*/  @!P1 EXIT ;  /* 0x000000000000994d */ /* 0x000fea0003800000 */
.L_x_3:
[----:B0-----:R-:W-:-:S04]  /*05d0*/  IMAD.WIDE R12, R9, 0x4, R6 ;  /* 0x00000004090c7825 */ /* 0x001fc800078e0206 */
[----:B------:R-:W-:Y:S01]  /*05e0*/  IMAD.WIDE R10, R9, 0x4, R2 ;  /* 0x00000004090a7825 */ /* 0x000fe200078e0202 */
[----:B------:R0:W2:Y:S04]  /*05f0*/  LDG.E R8, desc[UR4][R12.64] ;  /* 0x000000040c087981 */ /* 0x0000a8000c1e1900 */
[----:B------:R1:W2:Y:S01]  /*0600*/  LDG.E R15, desc[UR4][R10.64] ;  /* 0x000000040a0f7981 */ /* 0x0002a2000c1e1900 */
[----:B------:R-:W-:Y:S01]  /*0610*/  UMOV UR8, 0x6bcd51d ;  /* 0x06bcd51d00087882 */ /* 0x000fe20000000000 */
[----:B------:R-:W-:Y:S01]  /*0620*/  UMOV UR9, 0x406a9fdc ;  /* 0x406a9fdc00097882 */ /* 0x000fe20000000000 */
[----:B0-----:R-:W-:-:S04]  /*0630*/  IMAD.WIDE R12, R0, 0x4, R12 ;  /* 0x00000004000c7825 */ /* 0x001fc800078e020c */
[----:B-1----:R-:W-:-:S04]  /*0640*/  IMAD.WIDE R10, R0, 0x4, R10 ;  /* 0x00000004000a7825 */ /* 0x002fc800078e020a */
[----:B--2---:R-:W-:-:S04]  /*0650*/  FADD R8, R8, R15 ;  /* 0x0000000f08087221 */ /* 0x004fc80000000000 */
[----:B------:R-:W0:Y:S02]  /*0660*/  F2F.F64.F32 R14, R8 ;  /* 0x00000008000e7310 */ /* 0x000e240000201800 */
[----:B0-----:R-:W-:-:S10]  /*0670*/  DMUL R14, R14, UR8 ;  /* 0x000000080e0e7c28 */ /* 0x001fd40008000000 */
[----:B------:R-:W4:Y:S08]  /*0680*/  F2F.F32.F64 R14, R14 ;  /* 0x0000000e000e7310 */ /* 0x000f300000301000 */
[----:B----4-:R-:W0:Y:S02]  /*0690*/  F2F.F64.F32 R16, R14 ;  /* 0x0000000e00107310 */ /* 0x010e240000201800 */
[----:B0-----:R-:W-:-:S10]  /*06a0*/  DMUL R16, R16, UR8 ;  /* 0x0000000810107c28 */ /* 0x001fd40008000000 */
[----:B------:R-:W0:Y:S08]  /*06b0*/  F2F.F32.F64 R16, R16 ;  /* 0x0000001000107310 */ /* 0x000e300000301000 */
[----:B0-----:R-:W0:Y:S02]  /*06c0*/  F2F.F64.F32 R18, R16 ;  /* 0x0000001000127310 */ /* 0x001e240000201800 */
        /* <DEDUP_REMOVED lines=11> */
[----:B0-----:R3:W0:Y:S02]  /*0780*/  F2F.F64.F32 R16, R14 ;  /* 0x0000000e00107310 */ /* 0x0016240000201800 */
[----:B---3--:R-:W-:Y:S01]  /*0790*/  IMAD.WIDE R14, R9, 0x4, R4 ;  /* 0x00000004090e7825 */ /* 0x008fe200078e0204 */
        /* <DEDUP_REMOVED lines=10> */
[----:B------:R-:W0:Y:S02]  /*0840*/  F2F.F32.F64 R23, R22 ;  /* 0x0000001600177310 */ /* 0x000e240000301000 */
[----:B0-----:R0:W-:Y:S04]  /*0850*/  STG.E desc[UR4][R14.64], R23 ;  /* 0x000000170e007986 */ /* 0x0011e8000c101904 */
[----:B------:R1:W2:Y:S04]  /*0860*/  LDG.E R8, desc[UR4][R12.64] ;  /* 0x000000040c087981 */ /* 0x0002a8000c1e1900 */
[----:B------:R3:W2:Y:S01]  /*0870*/  LDG.E R17, desc[UR4][R10.64] ;  /* 0x000000040a117981 */ /* 0x0006a2000c1e1900 */
[----:B0-----:R-:W-:-:S04]  /*0880*/  IMAD.WIDE R14, R0, 0x4, R14 ;  /* 0x00000004000e7825 */ /* 0x001fc800078e020e */
[----:B-1----:R-:W-:-:S04]  /*0890*/  IMAD.WIDE R12, R0, 0x4, R12 ;  /* 0x00000004000c7825 */ /* 0x002fc800078e020c */
[----:B---3--:R-:W-:-:S04]  /*08a0*/  IMAD.WIDE R10, R0, 0x4, R10 ;  /* 0x00000004000a7825 */ /* 0x008fc800078e020a */
[----:B--2---:R-:W-:-:S04]  /*08b0*/  FADD R8, R8, R17 ;  /* 0x0000001108087221 */ /* 0x004fc80000000000 */
[----:B------:R-:W0:Y:S02]  /*08c0*/  F2F.F64.F32 R16, R8 ;  /* 0x0000000800107310 */ /* 0x000e240000201800 */
        /* <DEDUP_REMOVED lines=67> */
[----:B------:R-:W2:Y:S04]  /*0d00*/  LDG.E R12, desc[UR4][R12.64] ;  /* 0x000000040c0c7981 */ /* 0x000ea8000c1e1900 */
[----:B------:R-:W2:Y:S01]  /*0d10*/  LDG.E R11, desc[UR4][R10.64] ;  /* 0x000000040a0b7981 */ /* 0x000ea2000c1e1900 */
[C---:B------:R-:W-:Y:S01]  /*0d20*/  LEA R9, R0.reuse, R9, 0x2 ;  /* 0x0000000900097211 */ /* 0x040fe200078e10ff */
[----:B0-----:R-:W-:-:S03]  /*0d30*/  IMAD.WIDE R14, R0, 0x4, R14 ;  /* 0x00000004000e7825 */ /* 0x001fc600078e020e */
[----:B------:R-:W-:Y:S01]  /*0d40*/  ISETP.GE.AND P0, PT, R9, UR6, PT ;  /* 0x0000000609007c0c */ /* 0x000fe2000bf06270 */
        /* <DEDUP_REMOVED lines=31> */
[----:B0-----:R0:W-:Y:S01]  /*0f40*/  STG.E desc[UR4][R14.64], R13 ;  /* 0x0000000d0e007986 */ /* 0x0011e2000c101904 */
[----:B------:R-:W-:Y:S05]  /*0f50*/  @!P0 BRA `(.L_x_3) ;  /* 0xfffffff4009c8947 */ /* 0x000fea000383ffff */
[----:B------:R-:W-:Y:S05]  /*0f60*/  EXIT ;  /* 0x000000000000794d */ /* 0x000fea0003800000 */
.L_x_4:
[----:B------:R-:W-:-:S00]  /*0f70*/  BRA `(.L_x_4) ;  /* 0xfffffffc00fc7947 */ /* 0x000fc0000383ffff */
[----:B------:R-:W-:-:S00]  /*0f80*/  NOP ;  /* 0x0000000000007918 */ /* 0x000fc00000000000 */
[----:B------:R-:W-:-:S00]  /*0f90*/  NOP ;  /* 0x0000000000007918 */ /* 0x000fc00000000000 */
[----:B------:R-:W-:-:S00]  /*0fa0*/  NOP ;  /* 0x0000000000007918 */ /* 0x000fc00000000000 */
[----:B------:R-:W-:-:S00]  /*0fb0*/  NOP ;  /* 0x0000000000007918 */ /* 0x000fc00000000000 */
[----:B------:R-:W-:-:S00]  /*0fc0*/  NOP ;  /* 0x0000000000007918 */ /* 0x000fc00000000000 */
[----:B------:R-:W-:-:S00]  /*0fd0*/  NOP ;  /* 0x0000000000007918 */ /* 0x000fc00000000000 */
[----:B------:R-:W-:-:S00]  /*0fe0*/  NOP ;  /* 0x0000000000007918 */ /* 0x000fc00000000000 */
[----:B------:R-:W-:-:S00]  /*0ff0*/  NOP ;  /* 0x0000000000007918 */ /* 0x000fc00000000000 */
.L_x_11:


//--------------------- .text._Z12vectorMaths1PfS_S_ii --------------------------
	.section	.text._Z12vectorMaths1PfS_S_ii,"ax",@progbits
	.align	128
        .global         _Z12vectorMaths1PfS_S_ii
        .type           _Z12vectorMaths1PfS_S_ii,@function
        .size           _Z12vectorMaths1PfS_S_ii,(.L_x_12 - _Z12vectorMaths1PfS_S_ii)
        .other          _Z12vectorMaths1PfS_S_ii,@"STO_CUDA_ENTRY STV_DEFAULT"
_Z12vectorMaths1PfS_S_ii:
.text._Z12vectorMaths1PfS_S_ii:
        /* <DEDUP_REMOVED lines=25> */
[----:B------:R-:W-:-:S05]  /*0190*/  IMAD.HI.U32 R5, R8, R7, RZ ;  /* 0x0000000708057227 */ /* 0x000fca00078e00ff */
[----:B------:R-:W-:-:S05]  /*01a0*/  IADD3 R2, PT, PT, -R5, RZ, RZ ;  /* 0x000000ff05027210 */ /* 0x000fca0007ffe1ff */
[----:B------:R-:W-:-:S05]  /*01b0*/  IMAD R7, R0, R2, R7 ;  /* 0x0000000200077224 */ /* 0x000fca00078e0207 */
[----:B------:R-:W-:-:S13]  /*01c0*/  ISETP.GE.U32.AND P0, PT, R7, R0, PT ;  /* 0x000000000700720c */ /* 0x000fda0003f06070 */
[----:B------:R-:W-:Y:S01]  /*01d0*/  @P0 IADD3 R7, PT, PT, R7, -R0, RZ ;  /* 0x8000000007070210 */ /* 0x000fe20007ffe0ff */
[----:B------:R-:W-:-:S03]  /*01e0*/  @P0 VIADD R5, R5, 0x1 ;  /* 0x0000000105050836 */ /* 0x000fc60000000000 */
[----:B------:R-:W-:-:S13]  /*01f0*/  ISETP.GE.U32.AND P1, PT, R7, R0, PT ;  /* 0x000000000700720c */ /* 0x000fda0003f26070 */
[----:B------:R-:W-:Y:S02]  /*0200*/  @P1 IADD3 R5, PT, PT, R5, 0x1, RZ ;  /* 0x0000000105051810 */ /* 0x000fe40007ffe0ff */
[----:B------:R-:W-:-:S04]  /*0210*/  @!P2 LOP3.LUT R5, RZ, R0, RZ, 0x33, !PT ;  /* 0x00000000ff05a212 */ /* 0x000fc800078e33ff */
[----:B------:R-:W-:-:S04]  /*0220*/  IADD3 R2, PT, PT, R6, R5, RZ ;  /* 0x0000000506027210 */ /* 0x000fc80007ffe0ff */
[C---:B------:R-:W-:Y:S02]  /*0230*/  LOP3.LUT R4, R2.reuse, 0x3, RZ, 0xc0, !PT ;  /* 0x0000000302047812 */ /* 0x040fe400078ec0ff */
[----:B------:R-:W-:Y:S02]  /*0240*/  ISETP.GE.U32.AND P1, PT, R2, 0x3, PT ;  /* 0x000000030200780c */ /* 0x000fe40003f26070 */
[----:B------:R-:W-:-:S13]  /*0250*/  ISETP.NE.AND P0, PT, R4, 0x3, PT ;  /* 0x000000030400780c */ /* 0x000fda0003f05270 */
[----:B-1----:R-:W-:Y:S05]  /*0260*/  @!P0 BRA `(.L_x_6) ;  /* 0x0000000000448947 */ /* 0x002fea0003800000 */
[----:B------:R-:W0:Y:S01]  /*0270*/  LDC.64 R4, c[0x0][0x390] ;  /* 0x0000e400ff047b82 */ /* 0x000e220000000a00 */
[----:B------:R-:W-:-:S04]  /*0280*/  IADD3 R2, PT, PT, R2, 0x1, RZ ;  /* 0x0000000102027810 */ /* 0x000fc80007ffe0ff */
[----:B------:R-:W-:-:S03]  /*0290*/  LOP3.LUT R2, R2, 0x3, RZ, 0xc0, !PT ;  /* 0x0000000302027812 */ /* 0x000fc600078ec0ff */
[----:B------:R-:W1:Y:S02]  /*02a0*/  LDC.64 R6, c[0x0][0x380] ;  /* 0x0000e000ff067b82 */ /* 0x000e640000000a00 */
[----:B------:R-:W-:-:S06]  /*02b0*/  IMAD.MOV R2, RZ, RZ, -R2 ;  /* 0x000000ffff027224 */ /* 0x000fcc00078e0a02 */
[----:B------:R-:W2:Y:S02]  /*02c0*/  LDC.64 R8, c[0x0][0x388] ;  /* 0x0000e200ff087b82 */ /* 0x000ea40000000a00 */
.L_x_7:
[----:B--2---:R-:W-:-:S04]  /*02d0*/  IMAD.WIDE R12, R3, 0x4, R8 ;  /* 0x00000004030c7825 */ /* 0x004fc800078e0208 */
[C---:B-1----:R-:W-:Y:S02]  /*02e0*/  IMAD.WIDE R14, R3.reuse, 0x4, R6 ;  /* 0x00000004030e7825 */ /* 0x042fe400078e0206 */
[----:B------:R-:W2:Y:S04]  /*02f0*/  LDG.E R13, desc[UR4][R12.64] ;  /* 0x000000040c0d7981 */ /* 0x000ea8000c1e1900 */
[----:B------:R-:W2:Y:S01]  /*0300*/  LDG.E R14, desc[UR4][R14.64] ;  /* 0x000000040e0e7981 */ /* 0x000ea2000c1e1900 */
[C---:B0--3--:R-:W-:Y:S01]  /*0310*/  IMAD.WIDE R10, R3.reuse, 0x4, R4 ;  /* 0x00000004030a7825 */ /* 0x049fe200078e0204 */
[----:B------:R-:W-:Y:S02]  /*0320*/  IADD3 R2, PT, PT, R2, 0x1, RZ ;  /* 0x0000000102027810 */ /* 0x000fe40007ffe0ff */
[----:B------:R-:W-:-:S02]  /*0330*/  IADD3 R3, PT, PT, R3, R0, RZ ;  /* 0x0000000003037210 */ /* 0x000fc40007ffe0ff */
[----:B------:R-:W-:Y:S01]  /*0340*/  ISETP.NE.AND P0, PT, R2, RZ, PT ;  /* 0x000000ff0200720c */ /* 0x000fe20003f05270 */
[----:B--2---:R-:W-:-:S05]  /*0350*/  FADD R17, R14, R13 ;  /* 0x0000000d0e117221 */ /* 0x004fca0000000000 */
[----:B------:R3:W-:Y:S07]  /*0360*/  STG.E desc[UR4][R10.64], R17 ;  /* 0x000000110a007986 */ /* 0x0007ee000c101904 */
[----:B------:R-:W-:Y:S05]  /*0370*/  @P0 BRA `(.L_x_7) ;  /* 0xfffffffc00d40947 */ /* 0x000fea000383ffff */
.L_x_6:
[----:B------:R-:W-:Y:S05]  /*0380*/  BSYNC.RECONVERGENT B0 ;  /* 0x0000000000007941 */ /* 0x000fea0003800200 */
.L_x_5:
[----:B------:R-:W-:Y:S05]  /*0390*/  @!P1 EXIT ;  /* 0x000000000000994d */ /* 0x000fea0003800000 */
.L_x_8:
[----:B------:R-:W3:Y:S08]  /*03a0*/  LDC.64 R4, c[0x0][0x380] ;  /* 0x0000e000ff047b82 */ /* 0x000ef00000000a00 */
[----:B------:R-:W0:Y:S01]  /*03b0*/  LDC.64 R6, c[0x0][0x388] ;  /* 0x0000e200ff067b82 */ /* 0x000e220000000a00 */
[----:B---3--:R-:W-:-:S07]  /*03c0*/  IMAD.WIDE R10, R3, 0x4, R4 ;  /* 0x00000004030a7825 */ /* 0x008fce00078e0204 */
[----:B------:R-:W1:Y:S01]  /*03d0*/  LDC.64 R4, c[0x0][0x390] ;  /* 0x0000e400ff047b82 */ /* 0x000e620000000a00 */
[----:B--2---:R-:W2:Y:S01]  /*03e0*/  LDG.E R2, desc[UR4][R10.64] ;  /* 0x000000040a027981 */ /* 0x004ea2000c1e1900 */
[----:B0-----:R-:W-:-:S05]  /*03f0*/  IMAD.WIDE R12, R3, 0x4, R6 ;  /* 0x00000004030c7825 */ /* 0x001fca00078e0206 */
[----:B------:R-:W2:Y:S01]  /*0400*/  LDG.E R7, desc[UR4][R12.64] ;  /* 0x000000040c077981 */ /* 0x000ea2000c1e1900 */
[----:B-1----:R-:W-:-:S04]  /*0410*/  IMAD.WIDE R16, R3, 0x4, R4 ;  /* 0x0000000403107825 */ /* 0x002fc800078e0204 */
[----:B------:R-:W-:-:S04]  /*0420*/  IMAD.WIDE R4, R0, 0x4, R10 ;  /* 0x0000000400047825 */ /* 0x000fc800078e020a */
[----:B--2---:R-:W-:Y:S01]  /*0430*/  FADD R19, R2, R7 ;  /* 0x0000000702137221 */ /* 0x004fe20000000000 */
[----:B------:R-:W-:-:S04]  /*0440*/  IMAD.WIDE R6, R0, 0x4, R12 ;  /* 0x0000000400067825 */ /* 0x000fc800078e020c */
[----:B------:R0:W-:Y:S04]  /*0450*/  STG.E desc[UR4][R16.64], R19 ;  /* 0x0000001310007986 */ /* 0x0001e8000c101904 */
[----:B------:R-:W2:Y:S04]  /*0460*/  LDG.E R2, desc[UR4][R4.64] ;  /* 0x0000000404027981 */ /* 0x000ea8000c1e1900 */
[----:B------:R-:W2:Y:S01]  /*0470*/  LDG.E R15, desc[UR4][R6.64] ;  /* 0x00000004060f7981 */ /* 0x000ea2000c1e1900 */
[----:B------:R-:W-:-:S04]  /*0480*/  IMAD.WIDE R8, R0, 0x4, R16 ;  /* 0x0000000400087825 */ /* 0x000fc800078e0210 */
[----:B------:R-:W-:-:S04]  /*0490*/  IMAD.WIDE R10, R0, 0x4, R4 ;  /* 0x00000004000a7825 */ /* 0x000fc800078e0204 */
[----:B------:R-:W-:-:S04]  /*04a0*/  IMAD.WIDE R12, R0, 0x4, R6 ;  /* 0x00000004000c7825 */ /* 0x000fc800078e0206 */
[----:B--2---:R-:W-:-:S05]  /*04b0*/  FADD R21, R2, R15 ;  /* 0x0000000f02157221 */ /* 0x004fca0000000000 */
        /* <DEDUP_REMOVED lines=8> */
[----:B------:R-:W1:Y:S04]  /*0540*/  LDG.E R4, desc[UR4][R4.64] ;  /* 0x0000000404047981 */ /* 0x000e68000c1e1900 */
[----:B------:R-:W1:Y:S01]  /*0550*/  LDG.E R7, desc[UR4][R6.64] ;  /* 0x0000000406077981 */ /* 0x000e62000c1e1900 */
[C---:B0-----:R-:W-:Y:S01]  /*0560*/  IMAD.WIDE R16, R0.reuse, 0x4, R14 ;  /* 0x0000000400107825 */ /* 0x041fe200078e020e */
[----:B------:R-:W-:-:S04]  /*0570*/  LEA R3, R0, R3, 0x2 ;  /* 0x0000000300037211 */ /* 0x000fc800078e10ff */
[----:B------:R-:W-:Y:S01]  /*0580*/  ISETP.GE.AND P0, PT, R3, UR6, PT ;  /* 0x0000000603007c0c */ /* 0x000fe2000bf06270 */
[----:B-1----:R-:W-:-:S05]  /*0590*/  FADD R9, R4, R7 ;  /* 0x0000000704097221 */ /* 0x002fca0000000000 */
[----:B------:R2:W-:Y:S07]  /*05a0*/  STG.E desc[UR4][R16.64], R9 ;  /* 0x0000000910007986 */ /* 0x0005ee000c101904 */
[----:B------:R-:W-:Y:S05]  /*05b0*/  @!P0 BRA `(.L_x_8) ;  /* 0xfffffffc00788947 */ /* 0x000fea000383ffff */
[----:B------:R-:W-:Y:S05]  /*05c0*/  EXIT ;  /* 0x000000000000794d */ /* 0x000fea0003800000 */
.L_x_9:
        /* <DEDUP_REMOVED lines=11> */
.L_x_12:


//--------------------- .text._Z9doubleIntii      --------------------------
	.section	.text._Z9doubleIntii,"ax",@progbits
	.align	128
        .global         _Z9doubleIntii
        .type           _Z9doubleIntii,@function
        .size           _Z9doubleIntii,(.L_x_13 - _Z9doubleIntii)
        .other          _Z9doubleIntii,@"STO_CUDA_ENTRY STV_DEFAULT"
_Z9doubleIntii:
.text._Z9doubleIntii:
[----:B------:R-:W-:Y:S01]  /*0000*/  LDC R1, c[0x0][0x37c] ;  /* 0x0000df00ff017b82 */ /* 0x000fe20000000800 */
[----:B------:R-:W-:Y:S05]  /*0010*/  EXIT ;  /* 0x000000000000794d */ /* 0x000fea0003800000 */
.L_x_10:
        /* <DEDUP_REMOVED lines=14> */
.L_x_13:


//--------------------- .nv.shared.reserved.0     --------------------------
	.section	.nv.shared.reserved.0,"aw",@nobits
	.weak		__nv_reservedSMEM_offset_0_alias
	.size		__nv_reservedSMEM_offset_0_alias, 0, 64
	.other		__nv_reservedSMEM_offset_0_alias,@"STO_CUDA_RESERVED_SHARED STV_DEFAULT"
__nv_reservedSMEM_offset_0_alias:
	.zero		0
	.zero		64


//--------------------- .nv.constant0._Z12vectorMaths2PfS_S_ii --------------------------
	.section	.nv.constant0._Z12vectorMaths2PfS_S_ii,"a",@progbits
	.sectionflags	@""
	.align	4
.nv.constant0._Z12vectorMaths2PfS_S_ii:
	.zero		928


//--------------------- .nv.constant0._Z12vectorMaths1PfS_S_ii --------------------------
	.section	.nv.constant0._Z12vectorMaths1PfS_S_ii,"a",@progbits
	.sectionflags	@""
	.align	4
.nv.constant0._Z12vectorMaths1PfS_S_ii:
	.zero		928


//--------------------- .nv.constant0._Z9doubleIntii --------------------------
	.section	.nv.constant0._Z9doubleIntii,"a",@progbits
	.sectionflags	@""
	.align	4
.nv.constant0._Z9doubleIntii:
	.zero		904


//--------------------- SYMBOLS --------------------------

	.type		.nv.reservedSmem.offset0,@object
	.size		.nv.reservedSmem.offset0,0x4
